	.headerflags	@"EF_CUDA_TEXMODE_UNIFIED EF_CUDA_64BIT_ADDRESS EF_CUDA_ACCELERATORS EF_CUDA_SM90 EF_CUDA_VIRTUAL_SM(EF_CUDA_SM90)"
	.elftype	@"ET_EXEC"


//--------------------- .nv.info                  --------------------------
	.section	.nv.info,"",@"SHT_CUDA_INFO"
	.align	4


	//----- nvinfo : EIATTR_REGCOUNT
	.align		4
        /*0000*/ 	.byte	0x04, 0x2f
        /*0002*/ 	.short	(.L_3 - .L_2)
	.align		4
.L_2:
        /*0004*/ 	.word	index@(triton_poi_fused__native_batch_norm_legit_no_training_add_relu_29)
        /*0008*/ 	.word	0x00000028


	//----- nvinfo : EIATTR_MIN_STACK_SIZE
	.align		4
.L_3:
        /*000c*/ 	.byte	0x04, 0x12
        /*000e*/ 	.short	(.L_5 - .L_4)
	.align		4
.L_4:
        /*0010*/ 	.word	index@(triton_poi_fused__native_batch_norm_legit_no_training_add_relu_29)
        /*0014*/ 	.word	0x00000000


	//----- nvinfo : EIATTR_FRAME_SIZE
	.align		4
.L_5:
        /*0018*/ 	.byte	0x04, 0x11
        /*001a*/ 	.short	(.L_7 - .L_6)
	.align		4
.L_6:
        /*001c*/ 	.word	index@(triton_poi_fused__native_batch_norm_legit_no_training_add_relu_29)
        /*0020*/ 	.word	0x00000000


	//----- nvinfo : EIATTR_MIN_STACK_SIZE
	.align		4
.L_7:
        /*0024*/ 	.byte	0x04, 0x12
        /*0026*/ 	.short	(.L_9 - .L_8)
	.align		4
.L_8:
        /*0028*/ 	.word	index@(triton_poi_fused__native_batch_norm_legit_no_training_add_relu_29)
        /*002c*/ 	.word	0x00000000
.L_9:


//--------------------- .nv.info.triton_poi_fused__native_batch_norm_legit_no_training_add_relu_29 --------------------------
	.section	.nv.info.triton_poi_fused__native_batch_norm_legit_no_training_add_relu_29,"",@"SHT_CUDA_INFO"
	.sectionflags	@""
	.align	4


	//----- nvinfo : EIATTR_CUDA_API_VERSION
	.align		4
        /*0000*/ 	.byte	0x04, 0x37
        /*0002*/ 	.short	(.L_11 - .L_10)
.L_10:
        /*0004*/ 	.word	0x0000007c


	//----- nvinfo : EIATTR_KPARAM_INFO
	.align		4
.L_11:
        /*0008*/ 	.byte	0x04, 0x17
        /*000a*/ 	.short	(.L_13 - .L_12)
.L_12:
        /*000c*/ 	.word	0x00000000
        /*0010*/ 	.short	0x0008
        /*0012*/ 	.short	0x003c
        /*0014*/ 	.byte	0x00, 0xf0, 0x11, 0x00


	//----- nvinfo : EIATTR_KPARAM_INFO
	.align		4
.L_13:
        /*0018*/ 	.byte	0x04, 0x17
        /*001a*/ 	.short	(.L_15 - .L_14)
.L_14:
        /*001c*/ 	.word	0x00000000
        /*0020*/ 	.short	0x0007
        /*0022*/ 	.short	0x0038
        /*0024*/ 	.byte	0x00, 0xf0, 0x11, 0x00


	//----- nvinfo : EIATTR_KPARAM_INFO
	.align		4
.L_15:
        /*0028*/ 	.byte	0x04, 0x17
        /*002a*/ 	.short	(.L_17 - .L_16)
.L_16:
        /*002c*/ 	.word	0x00000000
        /*0030*/ 	.short	0x0006
        /*0032*/ 	.short	0x0030
        /*0034*/ 	.byte	0x00, 0xf4, 0x21, 0x00


	//----- nvinfo : EIATTR_KPARAM_INFO
	.align		4
.L_17:
        /*0038*/ 	.byte	0x04, 0x17
        /*003a*/ 	.short	(.L_19 - .L_18)
.L_18:
        /*003c*/ 	.word	0x00000000
        /*0040*/ 	.short	0x0005
        /*0042*/ 	.short	0x0028
        /*0044*/ 	.byte	0x00, 0xf4, 0x21, 0x00


	//----- nvinfo : EIATTR_KPARAM_INFO
	.align		4
.L_19:
        /*0048*/ 	.byte	0x04, 0x17
        /*004a*/ 	.short	(.L_21 - .L_20)
.L_20:
        /*004c*/ 	.word	0x00000000
        /*0050*/ 	.short	0x0004
        /*0052*/ 	.short	0x0020
        /*0054*/ 	.byte	0x00, 0xf4, 0x21, 0x00


	//----- nvinfo : EIATTR_KPARAM_INFO
	.align		4
.L_21:
        /*0058*/ 	.byte	0x04, 0x17
        /*005a*/ 	.short	(.L_23 - .L_22)
.L_22:
        /*005c*/ 	.word	0x00000000
        /*0060*/ 	.short	0x0003
        /*0062*/ 	.short	0x0018
        /*0064*/ 	.byte	0x00, 0xf4, 0x21, 0x00


	//----- nvinfo : EIATTR_KPARAM_INFO
	.align		4
.L_23:
        /*0068*/ 	.byte	0x04, 0x17
        /*006a*/ 	.short	(.L_25 - .L_24)
.L_24:
        /*006c*/ 	.word	0x00000000
        /*0070*/ 	.short	0x0002
        /*0072*/ 	.short	0x0010
        /*0074*/ 	.byte	0x00, 0xf4, 0x21, 0x00


	//----- nvinfo : EIATTR_KPARAM_INFO
	.align		4
.L_25:
        /*0078*/ 	.byte	0x04, 0x17
        /*007a*/ 	.short	(.L_27 - .L_26)
.L_26:
        /*007c*/ 	.word	0x00000000
        /*0080*/ 	.short	0x0001
        /*0082*/ 	.short	0x0008
        /*0084*/ 	.byte	0x00, 0xf4, 0x21, 0x00


	//----- nvinfo : EIATTR_KPARAM_INFO
	.align		4
.L_27:
        /*0088*/ 	.byte	0x04, 0x17
        /*008a*/ 	.short	(.L_29 - .L_28)
.L_28:
        /*008c*/ 	.word	0x00000000
        /*0090*/ 	.short	0x0000
        /*0092*/ 	.short	0x0000
        /*0094*/ 	.byte	0x00, 0xf4, 0x21, 0x00


	//----- nvinfo : EIATTR_SPARSE_MMA_MASK
	.align		4
.L_29:
        /*0098*/ 	.byte	0x03, 0x50
        /*009a*/ 	.short	0x0000


	//----- nvinfo : EIATTR_MAXREG_COUNT
	.align		4
        /*009c*/ 	.byte	0x03, 0x1b
        /*009e*/ 	.short	0x00ff


	//----- nvinfo : EIATTR_EXIT_INSTR_OFFSETS
	.align		4
        /*00a0*/ 	.byte	0x04, 0x1c
        /*00a2*/ 	.short	(.L_31 - .L_30)


	//   ....[0]....
.L_30:
        /*00a4*/ 	.word	0x00001310


	//   ....[1]....
        /*00a8*/ 	.word	0x00001360


	//----- nvinfo : EIATTR_REQNTID
	.align		4
.L_31:
        /*00ac*/ 	.byte	0x04, 0x10
        /*00ae*/ 	.short	(.L_33 - .L_32)
.L_32:
        /*00b0*/ 	.word	0x00000100
        /*00b4*/ 	.word	0x00000001
        /*00b8*/ 	.word	0x00000001


	//----- nvinfo : EIATTR_CBANK_PARAM_SIZE
	.align		4
.L_33:
        /*00bc*/ 	.byte	0x03, 0x19
        /*00be*/ 	.short	0x0040


	//----- nvinfo : EIATTR_PARAM_CBANK
	.align		4
        /*00c0*/ 	.byte	0x04, 0x0a
        /*00c2*/ 	.short	(.L_35 - .L_34)
	.align		4
.L_34:
        /*00c4*/ 	.word	index@(.nv.constant0.triton_poi_fused__native_batch_norm_legit_no_training_add_relu_29)
        /*00c8*/ 	.short	0x0210
        /*00ca*/ 	.short	0x0040


	//----- nvinfo : EIATTR_SW_WAR
	.align		4
.L_35:
        /*00cc*/ 	.byte	0x04, 0x36
        /*00ce*/ 	.short	(.L_37 - .L_36)
.L_36:
        /*00d0*/ 	.word	0x00000008
.L_37:


//--------------------- .nv.callgraph             --------------------------
	.section	.nv.callgraph,"",@"SHT_CUDA_CALLGRAPH"
	.align	4
	.sectionentsize	8
	.align		4
        /*0000*/ 	.word	0x00000000
	.align		4
        /*0004*/ 	.word	0xffffffff
	.align		4
        /*0008*/ 	.word	0x00000000
	.align		4
        /*000c*/ 	.word	0xfffffffe
	.align		4
        /*0010*/ 	.word	0x00000000
	.align		4
        /*0014*/ 	.word	0xfffffffd
	.align		4
        /*0018*/ 	.word	0x00000000
	.align		4
        /*001c*/ 	.word	0xfffffffc


//--------------------- .nv.constant4             --------------------------
	.section	.nv.constant4,"a",@progbits
	.align	8
	.align		8
.nv.constant4:
        /*0000*/ 	.dword	_$_str
	.align		8
        /*0008*/ 	.dword	_$_str_$_2


//--------------------- .text.triton_poi_fused__native_batch_norm_legit_no_training_add_relu_29 --------------------------
	.section	.text.triton_poi_fused__native_batch_norm_legit_no_training_add_relu_29,"ax",@progbits
	.sectionflags	@"SHF_BARRIERS=1"
	.align	128
        .global         triton_poi_fused__native_batch_norm_legit_no_training_add_relu_29
        .type           triton_poi_fused__native_batch_norm_legit_no_training_add_relu_29,@function
        .size           triton_poi_fused__native_batch_norm_legit_no_training_add_relu_29,(.L_x_1 - triton_poi_fused__native_batch_norm_legit_no_training_add_relu_29)
        .other          triton_poi_fused__native_batch_norm_legit_no_training_add_relu_29,@"STO_CUDA_ENTRY STV_DEFAULT"
triton_poi_fused__native_batch_norm_legit_no_training_add_relu_29:
.text.triton_poi_fused__native_batch_norm_legit_no_training_add_relu_29:
[----:B------:R-:W0:Y:S01]  /*0000*/  LDC R1, c[0x0][0x28] ;  /* 0x00000a00ff017b82 */ /* 0x000e220000000800 */
[----:B------:R-:W1:Y:S07]  /*0010*/  S2R R36, SR_CTAID.X ;  /* 0x0000000000247919 */ /* 0x000e6e0000002500 */
[----:B------:R-:W2:Y:S01]  /*0020*/  LDC.64 R8, c[0x0][0x220] ;  /* 0x00008800ff087b82 */ /* 0x000ea20000000a00 */
[----:B------:R-:W-:Y:S02]  /*0030*/  CS2R R4, SRZ ;  /* 0x0000000000047805 */ /* 0x000fe4000001ff00 */
[----:B------:R-:W-:Y:S01]  /*0040*/  CS2R R6, SRZ ;  /* 0x0000000000067805 */ /* 0x000fe2000001ff00 */
[----:B------:R-:W3:Y:S01]  /*0050*/  S2R R11, SR_TID.X ;  /* 0x00000000000b7919 */ /* 0x000ee20000002100 */
[----:B------:R-:W-:Y:S01]  /*0060*/  ULDC.64 UR6, c[0x0][0x208] ;  /* 0x0000820000067ab9 */ /* 0x000fe20000000a00 */
[----:B------:R-:W4:Y:S01]  /*0070*/  S2R R35, SR_CTAID.Y ;  /* 0x0000000000237919 */ /* 0x000f220000002600 */
[----:B------:R-:W-:Y:S01]  /*0080*/  IMAD.MOV.U32 R3, RZ, RZ, 0x3e800000 ;  /* 0x3e800000ff037424 */ /* 0x000fe200078e00ff */
[----:B------:R-:W5:Y:S08]  /*0090*/  LDC.64 R20, c[0x0][0x210] ;  /* 0x00008400ff147b82 */ /* 0x000f700000000a00 */
[----:B------:R-:W5:Y:S01]  /*00a0*/  LDC.64 R28, c[0x0][0x218] ;  /* 0x00008600ff1c7b82 */ /* 0x000f620000000a00 */
[----:B-1----:R-:W-:-:S02]  /*00b0*/  IMAD.SHL.U32 R36, R36, 0x40, RZ ;  /* 0x0000004024247824 */ /* 0x002fc400078e00ff */
[----:B---3--:R-:W-:-:S05]  /*00c0*/  IMAD.SHL.U32 R37, R11, 0x4, RZ ;  /* 0x000000040b257824 */ /* 0x008fca00078e00ff */
[----:B------:R-:W-:-:S04]  /*00d0*/  LOP3.LUT R2, R36, 0x3c, R37, 0xf8, !PT ;  /* 0x0000003c24027812 */ /* 0x000fc800078ef825 */
[C---:B------:R-:W-:Y:S01]  /*00e0*/  ISETP.GE.AND P3, PT, R2.reuse, 0x800, PT ;  /* 0x000008000200780c */ /* 0x040fe20003f66270 */
[----:B--2---:R-:W-:-:S12]  /*00f0*/  IMAD.WIDE R8, R2, 0x4, R8 ;  /* 0x0000000402087825 */ /* 0x004fd800078e0208 */
[----:B------:R1:W2:Y:S01]  /*0100*/  @!P3 LDG.E.EL.128 R4, desc[UR6][R8.64] ;  /* 0x000000060804b981 */ /* 0x0002a2000c2e1d00 */
[----:B------:R-:W-:Y:S01]  /*0110*/  SHF.R.U32.HI R34, RZ, 0x4, R11 ;  /* 0x00000004ff227819 */ /* 0x000fe2000001160b */
[----:B----4-:R-:W-:Y:S01]  /*0120*/  IMAD.SHL.U32 R35, R35, 0x40, RZ ;  /* 0x0000004023237824 */ /* 0x010fe200078e00ff */
[----:B------:R-:W-:Y:S02]  /*0130*/  CS2R R12, SRZ ;  /* 0x00000000000c7805 */ /* 0x000fe4000001ff00 */
[----:B------:R-:W-:Y:S02]  /*0140*/  CS2R R14, SRZ ;  /* 0x00000000000e7805 */ /* 0x000fe4000001ff00 */
[----:B------:R-:W-:-:S04]  /*0150*/  SGXT.U32 R34, R34, 0x4 ;  /* 0x000000042222781a */ /* 0x000fc80000000000 */
[----:B------:R-:W-:Y:S02]  /*0160*/  LOP3.LUT R23, R35, R34, RZ, 0xfc, !PT ;  /* 0x0000002223177212 */ /* 0x000fe400078efcff */
[----:B-1----:R-:W-:Y:S02]  /*0170*/  LOP3.LUT R9, R35, 0x10, R34, 0xfe, !PT ;  /* 0x0000001023097812 */ /* 0x002fe400078efe22 */
[C---:B------:R-:W-:Y:S01]  /*0180*/  ISETP.LT.AND P2, PT, R23.reuse, 0x100, !P3 ;  /* 0x000001001700780c */ /* 0x040fe20005f41270 */
[----:B------:R-:W-:Y:S01]  /*0190*/  IMAD R23, R23, 0x800, R2 ;  /* 0x0000080017177824 */ /* 0x000fe200078e0202 */
[----:B------:R-:W-:Y:S02]  /*01a0*/  LOP3.LUT R19, R35, 0x20, R34, 0xfe, !PT ;  /* 0x0000002023137812 */ /* 0x000fe400078efe22 */
[C---:B------:R-:W-:Y:S02]  /*01b0*/  ISETP.LT.AND P1, PT, R9.reuse, 0x100, !P3 ;  /* 0x000001000900780c */ /* 0x040fe40005f21270 */
[----:B------:R-:W-:Y:S01]  /*01c0*/  LEA R22, R9, R2, 0xb ;  /* 0x0000000209167211 */ /* 0x000fe200078e58ff */
[----:B-----5:R-:W-:-:S04]  /*01d0*/  IMAD.WIDE R8, R23, 0x4, R20 ;  /* 0x0000000417087825 */ /* 0x020fc800078e0214 */
[----:B------:R-:W-:Y:S02]  /*01e0*/  IMAD R26, R19, 0x800, R2 ;  /* 0x00000800131a7824 */ /* 0x000fe400078e0202 */
[----:B0-----:R-:W-:-:S04]  /*01f0*/  IMAD.WIDE R28, R2, 0x4, R28 ;  /* 0x00000004021c7825 */ /* 0x001fc800078e021c */
[----:B--2---:R-:W-:Y:S01]  /*0200*/  FADD R10, R4, 9.9999997473787516356e-06 ;  /* 0x3727c5ac040a7421 */ /* 0x004fe20000000000 */
[----:B------:R-:W-:Y:S01]  /*0210*/  FADD R0, R5, 9.9999997473787516356e-06 ;  /* 0x3727c5ac05007421 */ /* 0x000fe20000000000 */
[----:B------:R-:W-:Y:S01]  /*0220*/  FADD R27, R6, 9.9999997473787516356e-06 ;  /* 0x3727c5ac061b7421 */ /* 0x000fe20000000000 */
[----:B------:R-:W-:Y:S01]  /*0230*/  FADD R30, R7, 9.9999997473787516356e-06 ;  /* 0x3727c5ac071e7421 */ /* 0x000fe20000000000 */
[----:B------:R-:W-:Y:S02]  /*0240*/  CS2R R4, SRZ ;  /* 0x0000000000047805 */ /* 0x000fe4000001ff00 */
[----:B------:R-:W-:Y:S01]  /*0250*/  CS2R R6, SRZ ;  /* 0x0000000000067805 */ /* 0x000fe2000001ff00 */
[----:B------:R-:W0:Y:S05]  /*0260*/  MUFU.SQRT R10, R10 ;  /* 0x0000000a000a7308 */ /* 0x000e2a0000002000 */
[----:B------:R1:W2:Y:S03]  /*0270*/  @P2 LDG.E.EL.128 R4, desc[UR6][R8.64] ;  /* 0x0000000608042981 */ /* 0x0002a6000c2e1d00 */
[----:B------:R-:W3:Y:S01]  /*0280*/  MUFU.SQRT R0, R0 ;  /* 0x0000000000007308 */ /* 0x000ee20000002000 */
[----:B0-----:R-:W-:-:S07]  /*0290*/  FSETP.GT.AND P0, PT, R10, 8.50705917302346158658e+37, PT ;  /* 0x7e8000000a00780b */ /* 0x001fce0003f04000 */
[----:B------:R-:W0:Y:S01]  /*02a0*/  MUFU.SQRT R27, R27 ;  /* 0x0000001b001b7308 */ /* 0x000e220000002000 */
[----:B------:R-:W-:Y:S02]  /*02b0*/  FSETP.GEU.AND P6, PT, R10, 1.175494350822287508e-38, PT ;  /* 0x008000000a00780b */ /* 0x000fe40003fce000 */
[----:B------:R-:W-:Y:S02]  /*02c0*/  FSEL R16, R3, 1, P0 ;  /* 0x3f80000003107808 */ /* 0x000fe40000000000 */
[----:B---3--:R-:W-:-:S03]  /*02d0*/  FSETP.GT.AND P5, PT, R0, 8.50705917302346158658e+37, PT ;  /* 0x7e8000000000780b */ /* 0x008fc60003fa4000 */
[----:B------:R-:W3:Y:S01]  /*02e0*/  MUFU.SQRT R30, R30 ;  /* 0x0000001e001e7308 */ /* 0x000ee20000002000 */
[----:B------:R-:W-:Y:S01]  /*02f0*/  FSETP.GEU.AND P4, PT, R0, 1.175494350822287508e-38, PT ;  /* 0x008000000000780b */ /* 0x000fe20003f8e000 */
[----:B------:R-:W-:-:S04]  /*0300*/  @P0 FMUL R10, R10, 0.25 ;  /* 0x3e8000000a0a0820 */ /* 0x000fc80000400000 */
[----:B------:R-:W-:Y:S01]  /*0310*/  @!P6 FMUL R16, R16, 16777216 ;  /* 0x4b8000001010e820 */ /* 0x000fe20000400000 */
[----:B------:R-:W-:Y:S01]  /*0320*/  @!P6 FMUL R10, R10, 16777216 ;  /* 0x4b8000000a0ae820 */ /* 0x000fe20000400000 */
[----:B0-----:R-:W-:Y:S02]  /*0330*/  FSETP.GT.AND P6, PT, R27, 8.50705917302346158658e+37, PT ;  /* 0x7e8000001b00780b */ /* 0x001fe40003fc4000 */
[----:B------:R-:W-:Y:S01]  /*0340*/  FSEL R31, R3, 1, P5 ;  /* 0x3f800000031f7808 */ /* 0x000fe20002800000 */
[----:B------:R-:W-:Y:S01]  /*0350*/  @P5 FMUL R0, R0, 0.25 ;  /* 0x3e80000000005820 */ /* 0x000fe20000400000 */
[----:B------:R0:W4:Y:S01]  /*0360*/  MUFU.RCP R25, R10 ;  /* 0x0000000a00197308 */ /* 0x0001220000001000 */
[----:B---3--:R-:W-:Y:S02]  /*0370*/  FSETP.GT.AND P5, PT, R30, 8.50705917302346158658e+37, PT ;  /* 0x7e8000001e00780b */ /* 0x008fe40003fa4000 */
[----:B------:R-:W-:Y:S01]  /*0380*/  @!P4 FMUL R0, R0, 16777216 ;  /* 0x4b8000000000c820 */ /* 0x000fe20000400000 */
[----:B------:R-:W-:Y:S01]  /*0390*/  @!P4 FMUL R31, R31, 16777216 ;  /* 0x4b8000001f1fc820 */ /* 0x000fe20000400000 */
[----:B------:R-:W-:-:S02]  /*03a0*/  FSETP.GEU.AND P4, PT, R27, 1.175494350822287508e-38, PT ;  /* 0x008000001b00780b */ /* 0x000fc40003f8e000 */
[----:B------:R-:W-:Y:S02]  /*03b0*/  FSEL R24, R3, 1, P6 ;  /* 0x3f80000003187808 */ /* 0x000fe40003000000 */
[----:B------:R-:W-:Y:S01]  /*03c0*/  @P6 FMUL R27, R27, 0.25 ;  /* 0x3e8000001b1b6820 */ /* 0x000fe20000400000 */
[----:B------:R-:W-:Y:S01]  /*03d0*/  FSETP.GEU.AND P6, PT, R30, 1.175494350822287508e-38, PT ;  /* 0x008000001e00780b */ /* 0x000fe20003fce000 */
[----:B------:R-:W3:Y:S01]  /*03e0*/  MUFU.RCP R0, R0 ;  /* 0x0000000000007308 */ /* 0x000ee20000001000 */
[----:B------:R-:W-:Y:S01]  /*03f0*/  ISETP.LT.AND P0, PT, R19, 0x100, !P3 ;  /* 0x000001001300780c */ /* 0x000fe20005f01270 */
[----:B0-----:R-:W-:-:S04]  /*0400*/  IMAD.WIDE R10, R22, 0x4, R20 ;  /* 0x00000004160a7825 */ /* 0x001fc800078e0214 */
[----:B------:R-:W-:Y:S01]  /*0410*/  @P5 FMUL R30, R30, 0.25 ;  /* 0x3e8000001e1e5820 */ /* 0x000fe20000400000 */
[----:B----4-:R-:W-:Y:S01]  /*0420*/  FMUL R25, R25, R16 ;  /* 0x0000001019197220 */ /* 0x010fe20000400000 */
[----:B------:R-:W-:Y:S01]  /*0430*/  CS2R R18, SRZ ;  /* 0x0000000000127805 */ /* 0x000fe2000001ff00 */
[----:B-1----:R-:W-:Y:S01]  /*0440*/  IMAD.WIDE R8, R26, 0x4, R20 ;  /* 0x000000041a087825 */ /* 0x002fe200078e0214 */
[----:B------:R0:W4:Y:S03]  /*0450*/  @P1 LDG.E.EL.128 R12, desc[UR6][R10.64] ;  /* 0x000000060a0c1981 */ /* 0x000126000c2e1d00 */
[----:B------:R-:W-:Y:S01]  /*0460*/  @!P6 FMUL R30, R30, 16777216 ;  /* 0x4b8000001e1ee820 */ /* 0x000fe20000400000 */
[----:B------:R-:W-:Y:S01]  /*0470*/  CS2R R16, SRZ ;  /* 0x0000000000107805 */ /* 0x000fe2000001ff00 */
[----:B---3--:R-:W-:-:S04]  /*0480*/  FMUL R0, R0, R31 ;  /* 0x0000001f00007220 */ /* 0x008fc80000400000 */
[----:B------:R-:W1:Y:S01]  /*0490*/  MUFU.RCP R30, R30 ;  /* 0x0000001e001e7308 */ /* 0x000e620000001000 */
[----:B------:R-:W-:Y:S01]  /*04a0*/  FSEL R31, R3, 1, P5 ;  /* 0x3f800000031f7808 */ /* 0x000fe20002800000 */
[----:B------:R3:W5:Y:S01]  /*04b0*/  @P0 LDG.E.EL.128 R16, desc[UR6][R8.64] ;  /* 0x0000000608100981 */ /* 0x000762000c2e1d00 */
[----:B------:R-:W-:Y:S01]  /*04c0*/  LOP3.LUT R3, R35, 0x30, R34, 0xfe, !PT ;  /* 0x0000003023037812 */ /* 0x000fe200078efe22 */
[----:B------:R-:W-:Y:S01]  /*04d0*/  @!P4 FMUL R27, R27, 16777216 ;  /* 0x4b8000001b1bc820 */ /* 0x000fe20000400000 */
[----:B------:R-:W-:Y:S01]  /*04e0*/  @!P4 FMUL R24, R24, 16777216 ;  /* 0x4b8000001818c820 */ /* 0x000fe20000400000 */
[----:B0-----:R-:W-:Y:S02]  /*04f0*/  CS2R R10, SRZ ;  /* 0x00000000000a7805 */ /* 0x001fe4000001ff00 */
[----:B------:R-:W-:Y:S01]  /*0500*/  ISETP.LT.AND P4, PT, R3, 0x100, !P3 ;  /* 0x000001000300780c */ /* 0x000fe20005f81270 */
[----:B------:R-:W-:Y:S01]  /*0510*/  @!P6 FMUL R31, R31, 16777216 ;  /* 0x4b8000001f1fe820 */ /* 0x000fe20000400000 */
[----:B---3--:R-:W-:Y:S01]  /*0520*/  CS2R R8, SRZ ;  /* 0x0000000000087805 */ /* 0x008fe2000001ff00 */
[----:B------:R-:W-:-:S02]  /*0530*/  IMAD R32, R3, 0x800, R2 ;  /* 0x0000080003207824 */ /* 0x000fc400078e0202 */
[----:B-1----:R-:W-:Y:S01]  /*0540*/  FMUL R3, R30, R31 ;  /* 0x0000001f1e037220 */ /* 0x002fe20000400000 */
[----:B------:R-:W-:Y:S02]  /*0550*/  CS2R R30, SRZ ;  /* 0x00000000001e7805 */ /* 0x000fe4000001ff00 */
[----:B------:R0:W2:Y:S01]  /*0560*/  @!P3 LDG.E.EL.128 R8, desc[UR6][R28.64] ;  /* 0x000000061c08b981 */ /* 0x0000a2000c2e1d00 */
[----:B------:R-:W-:Y:S01]  /*0570*/  IMAD.WIDE R20, R32, 0x4, R20 ;  /* 0x0000000420147825 */ /* 0x000fe200078e0214 */
[----:B0-----:R-:W-:-:S06]  /*0580*/  CS2R R28, SRZ ;  /* 0x00000000001c7805 */ /* 0x001fcc000001ff00 */
[----:B------:R5:W3:Y:S01]  /*0590*/  @P4 LDG.E.EL.128 R28, desc[UR6][R20.64] ;  /* 0x00000006141c4981 */ /* 0x000ae2000c2e1d00 */
[----:B------:R-:W0:Y:S02]  /*05a0*/  MUFU.RCP R27, R27 ;  /* 0x0000001b001b7308 */ /* 0x000e240000001000 */
[----:B0-----:R-:W-:Y:S01]  /*05b0*/  FMUL R24, R27, R24 ;  /* 0x000000181b187220 */ /* 0x001fe20000400000 */
[C---:B--2---:R-:W-:Y:S01]  /*05c0*/  FADD R7, -R11.reuse, R7 ;  /* 0x000000070b077221 */ /* 0x044fe20000000100 */
[C---:B----4-:R-:W-:Y:S01]  /*05d0*/  FADD R15, -R11.reuse, R15 ;  /* 0x0000000f0b0f7221 */ /* 0x050fe20000000100 */
[----:B-----5:R-:W-:Y:S01]  /*05e0*/  FADD R20, -R11, R19 ;  /* 0x000000130b147221 */ /* 0x020fe20000000100 */
[C---:B------:R-:W-:Y:S01]  /*05f0*/  FADD R13, -R9.reuse, R13 ;  /* 0x0000000d090d7221 */ /* 0x040fe20000000100 */
[----:B------:R-:W-:Y:S01]  /*0600*/  FADD R12, -R8, R12 ;  /* 0x0000000c080c7221 */ /* 0x000fe20000000100 */
[C---:B------:R-:W-:Y:S01]  /*0610*/  FADD R6, -R10.reuse, R6 ;  /* 0x000000060a067221 */ /* 0x040fe20000000100 */
[C---:B------:R-:W-:Y:S01]  /*0620*/  FADD R14, -R10.reuse, R14 ;  /* 0x0000000e0a0e7221 */ /* 0x040fe20000000100 */
[----:B------:R-:W-:Y:S01]  /*0630*/  FADD R21, -R9, R17 ;  /* 0x0000001109157221 */ /* 0x000fe20000000100 */
[----:B---3--:R-:W-:Y:S01]  /*0640*/  FADD R31, -R11, R31 ;  /* 0x0000001f0b1f7221 */ /* 0x008fe20000000100 */
[----:B------:R-:W-:-:S02]  /*0650*/  FADD R11, -R10, R18 ;  /* 0x000000120a0b7221 */ /* 0x000fc40000000100 */
[----:B------:R-:W0:Y:S01]  /*0660*/  LDC.64 R18, c[0x0][0x228] ;  /* 0x00008a00ff127b82 */ /* 0x000e220000000a00 */
[----:B------:R-:W-:Y:S01]  /*0670*/  FADD R30, -R10, R30 ;  /* 0x0000001e0a1e7221 */ /* 0x000fe20000000100 */
[C---:B------:R-:W-:Y:S01]  /*0680*/  FADD R10, -R9.reuse, R5 ;  /* 0x00000005090a7221 */ /* 0x040fe20000000100 */
[----:B------:R-:W-:Y:S01]  /*0690*/  FADD R29, -R9, R29 ;  /* 0x0000001d091d7221 */ /* 0x000fe20000000100 */
[----:B------:R-:W-:Y:S01]  /*06a0*/  FMUL R27, R25, R12 ;  /* 0x0000000c191b7220 */ /* 0x000fe20000400000 */
[----:B------:R-:W-:-:S03]  /*06b0*/  FMUL R9, R0, R13 ;  /* 0x0000000d00097220 */ /* 0x000fc60000400000 */
[----:B------:R-:W1:Y:S01]  /*06c0*/  LDC.64 R12, c[0x0][0x230] ;  /* 0x00008c00ff0c7b82 */ /* 0x000e620000000a00 */
[C---:B------:R-:W-:Y:S01]  /*06d0*/  FADD R4, -R8.reuse, R4 ;  /* 0x0000000408047221 */ /* 0x040fe20000000100 */
[C---:B------:R-:W-:Y:S01]  /*06e0*/  FADD R16, -R8.reuse, R16 ;  /* 0x0000001008107221 */ /* 0x040fe20000000100 */
[----:B------:R-:W-:Y:S02]  /*06f0*/  FADD R8, -R8, R28 ;  /* 0x0000001c08087221 */ /* 0x000fe40000000100 */
[C---:B------:R-:W-:Y:S01]  /*0700*/  FMUL R33, R25.reuse, R4 ;  /* 0x0000000419217220 */ /* 0x040fe20000400000 */
[C---:B------:R-:W-:Y:S01]  /*0710*/  FMUL R28, R25.reuse, R16 ;  /* 0x00000010191c7220 */ /* 0x040fe20000400000 */
[----:B------:R-:W-:Y:S01]  /*0720*/  CS2R R16, SRZ ;  /* 0x0000000000107805 */ /* 0x000fe2000001ff00 */
[----:B------:R-:W-:Y:S01]  /*0730*/  FMUL R25, R25, R8 ;  /* 0x0000000819197220 */ /* 0x000fe20000400000 */
[----:B------:R-:W-:Y:S01]  /*0740*/  FMUL R8, R0, R10 ;  /* 0x0000000a00087220 */ /* 0x000fe20000400000 */
[----:B------:R-:W-:Y:S01]  /*0750*/  FMUL R10, R24, R6 ;  /* 0x00000006180a7220 */ /* 0x000fe20000400000 */
[----:B0-----:R-:W-:Y:S01]  /*0760*/  IMAD.WIDE R4, R2, 0x4, R18 ;  /* 0x0000000402047825 */ /* 0x001fe200078e0212 */
[----:B------:R-:W-:-:S03]  /*0770*/  CS2R R18, SRZ ;  /* 0x0000000000127805 */ /* 0x000fc6000001ff00 */
[C---:B------:R-:W-:Y:S01]  /*0780*/  FMUL R21, R0.reuse, R21 ;  /* 0x0000001500157220 */ /* 0x040fe20000400000 */
[----:B------:R-:W-:Y:S01]  /*0790*/  FMUL R29, R0, R29 ;  /* 0x0000001d001d7220 */ /* 0x000fe20000400000 */
[----:B------:R-:W-:Y:S01]  /*07a0*/  FMUL R6, R24, R11 ;  /* 0x0000000b18067220 */ /* 0x000fe20000400000 */
[C---:B------:R-:W-:Y:S01]  /*07b0*/  FMUL R7, R3.reuse, R7 ;  /* 0x0000000703077220 */ /* 0x040fe20000400000 */
[C---:B------:R-:W-:Y:S01]  /*07c0*/  FMUL R11, R3.reuse, R15 ;  /* 0x0000000f030b7220 */ /* 0x040fe20000400000 */
[----:B------:R0:W2:Y:S01]  /*07d0*/  @!P3 LDG.E.EL.128 R16, desc[UR6][R4.64] ;  /* 0x000000060410b981 */ /* 0x0000a2000c2e1d00 */
[C---:B------:R-:W-:Y:S01]  /*07e0*/  FMUL R20, R3.reuse, R20 ;  /* 0x0000001403147220 */ /* 0x040fe20000400000 */
[----:B------:R-:W-:Y:S01]  /*07f0*/  FMUL R0, R3, R31 ;  /* 0x0000001f03007220 */ /* 0x000fe20000400000 */
[----:B-1----:R-:W-:Y:S01]  /*0800*/  IMAD.WIDE R2, R2, 0x4, R12 ;  /* 0x0000000402027825 */ /* 0x002fe200078e020c */
[----:B------:R-:W-:-:S03]  /*0810*/  CS2R R12, SRZ ;  /* 0x00000000000c7805 */ /* 0x000fc6000001ff00 */
[----:B0-----:R-:W-:Y:S01]  /*0820*/  FMUL R5, R24, R14 ;  /* 0x0000000e18057220 */ /* 0x001fe20000400000 */
[----:B------:R-:W-:-:S06]  /*0830*/  CS2R R14, SRZ ;  /* 0x00000000000e7805 */ /* 0x000fcc000001ff00 */
[----:B------:R-:W2:Y:S01]  /*0840*/  @!P3 LDG.E.EL.128 R12, desc[UR6][R2.64] ;  /* 0x00000006020cb981 */ /* 0x000ea2000c2e1d00 */
[----:B------:R-:W-:Y:S01]  /*0850*/  FMUL R4, R24, R30 ;  /* 0x0000001e18047220 */ /* 0x000fe20000400000 */
[-CC-:B--2---:R-:W-:Y:S01]  /*0860*/  FFMA R0, R0, R19.reuse, R15.reuse ;  /* 0x0000001300007223 */ /* 0x184fe2000000000f */
[-CC-:B------:R-:W-:Y:S01]  /*0870*/  FFMA R3, R20, R19.reuse, R15.reuse ;  /* 0x0000001314037223 */ /* 0x180fe2000000000f */
[-CC-:B------:R-:W-:Y:S01]  /*0880*/  FFMA R2, R11, R19.reuse, R15.reuse ;  /* 0x000000130b027223 */ /* 0x180fe2000000000f */
[----:B------:R-:W-:Y:S01]  /*0890*/  FFMA R24, R7, R19, R15 ;  /* 0x0000001307187223 */ /* 0x000fe2000000000f */
[-CC-:B------:R-:W-:Y:S01]  /*08a0*/  FFMA R4, R4, R18.reuse, R14.reuse ;  /* 0x0000001204047223 */ /* 0x180fe2000000000e */
[-CC-:B------:R-:W-:Y:S01]  /*08b0*/  FFMA R6, R6, R18.reuse, R14.reuse ;  /* 0x0000001206067223 */ /* 0x180fe2000000000e */
[-CC-:B------:R-:W-:Y:S01]  /*08c0*/  FFMA R5, R5, R18.reuse, R14.reuse ;  /* 0x0000001205057223 */ /* 0x180fe2000000000e */
[----:B------:R-:W-:Y:S02]  /*08d0*/  FFMA R30, R10, R18, R14 ;  /* 0x000000120a1e7223 */ /* 0x000fe4000000000e */
[----:B------:R-:W0:Y:S01]  /*08e0*/  LDC.64 R14, c[0x0][0x238] ;  /* 0x00008e00ff0e7b82 */ /* 0x000e220000000a00 */
[-CC-:B------:R-:W-:Y:S01]  /*08f0*/  FFMA R20, R9, R17.reuse, R13.reuse ;  /* 0x0000001109147223 */ /* 0x180fe2000000000d */
[----:B------:R-:W-:Y:S01]  /*0900*/  FFMA R18, R8, R17, R13 ;  /* 0x0000001108127223 */ /* 0x000fe2000000000d */
[----:B------:R-:W-:-:S02]  /*0910*/  CS2R R8, SRZ ;  /* 0x0000000000087805 */ /* 0x000fc4000001ff00 */
[----:B------:R-:W-:Y:S01]  /*0920*/  CS2R R10, SRZ ;  /* 0x00000000000a7805 */ /* 0x000fe2000001ff00 */
[----:B0-----:R-:W-:-:S05]  /*0930*/  IMAD.WIDE R14, R23, 0x4, R14 ;  /* 0x00000004170e7825 */ /* 0x001fca00078e020e */
[----:B------:R0:W2:Y:S01]  /*0940*/  @P2 LDG.E.EL.128 R8, desc[UR6][R14.64] ;  /* 0x000000060e082981 */ /* 0x0000a2000c2e1d00 */
[-CC-:B------:R-:W-:Y:S01]  /*0950*/  FFMA R7, R29, R17.reuse, R13.reuse ;  /* 0x000000111d077223 */ /* 0x180fe2000000000d */
[----:B------:R-:W-:Y:S01]  /*0960*/  FFMA R21, R21, R17, R13 ;  /* 0x0000001115157223 */ /* 0x000fe2000000000d */
[-CC-:B------:R-:W-:Y:S01]  /*0970*/  FFMA R25, R25, R16.reuse, R12.reuse ;  /* 0x0000001019197223 */ /* 0x180fe2000000000c */
[-CC-:B------:R-:W-:Y:S01]  /*0980*/  FFMA R28, R28, R16.reuse, R12.reuse ;  /* 0x000000101c1c7223 */ /* 0x180fe2000000000c */
[-CC-:B------:R-:W-:Y:S01]  /*0990*/  FFMA R29, R27, R16.reuse, R12.reuse ;  /* 0x000000101b1d7223 */ /* 0x180fe2000000000c */
[----:B------:R-:W-:Y:S02]  /*09a0*/  FFMA R33, R33, R16, R12 ;  /* 0x0000001021217223 */ /* 0x000fe4000000000c */
[----:B------:R-:W1:Y:S01]  /*09b0*/  LDC.64 R16, c[0x0][0x238] ;  /* 0x00008e00ff107b82 */ /* 0x000e620000000a00 */
[----:B------:R-:W-:Y:S02]  /*09c0*/  CS2R R12, SRZ ;  /* 0x00000000000c7805 */ /* 0x000fe4000001ff00 */
[----:B0-----:R-:W-:Y:S01]  /*09d0*/  CS2R R14, SRZ ;  /* 0x00000000000e7805 */ /* 0x001fe2000001ff00 */
[----:B-1----:R-:W-:-:S04]  /*09e0*/  IMAD.WIDE R16, R22, 0x4, R16 ;  /* 0x0000000416107825 */ /* 0x002fc800078e0210 */
[----:B------:R-:W0:Y:S01]  /*09f0*/  LDC.64 R22, c[0x0][0x238] ;  /* 0x00008e00ff167b82 */ /* 0x000e220000000a00 */
[----:B------:R1:W3:Y:S02]  /*0a00*/  @P1 LDG.E.EL.128 R12, desc[UR6][R16.64] ;  /* 0x00000006100c1981 */ /* 0x0002e4000c2e1d00 */
[----:B-1----:R-:W-:Y:S01]  /*0a10*/  CS2R R16, SRZ ;  /* 0x0000000000107805 */ /* 0x002fe2000001ff00 */
[----:B0-----:R-:W-:-:S04]  /*0a20*/  IMAD.WIDE R26, R26, 0x4, R22 ;  /* 0x000000041a1a7825 */ /* 0x001fc800078e0216 */
[----:B------:R-:W-:Y:S01]  /*0a30*/  IMAD.WIDE R22, R32, 0x4, R22 ;  /* 0x0000000420167825 */ /* 0x000fe200078e0216 */
[----:B--2---:R-:W-:-:S03]  /*0a40*/  FSETP.GEU.AND P1, PT, R18, -R9, PT ;  /* 0x800000091200720b */ /* 0x004fc60003f2e000 */
[----:B------:R-:W-:Y:S01]  /*0a50*/  FADD R32, R18, R9 ;  /* 0x0000000912207221 */ /* 0x000fe20000000000 */
[----:B------:R-:W-:Y:S02]  /*0a60*/  CS2R R18, SRZ ;  /* 0x0000000000127805 */ /* 0x000fe4000001ff00 */
[C---:B------:R-:W-:Y:S01]  /*0a70*/  FSETP.GEU.AND P5, PT, R30.reuse, -R10, PT ;  /* 0x8000000a1e00720b */ /* 0x040fe20003fae000 */
[C---:B------:R-:W-:Y:S01]  /*0a80*/  FADD R31, R33.reuse, R8 ;  /* 0x00000008211f7221 */ /* 0x040fe20000000000 */
[----:B------:R-:W-:Y:S01]  /*0a90*/  FSETP.GEU.AND P2, PT, R33, -R8, PT ;  /* 0x800000082100720b */ /* 0x000fe20003f4e000 */
[----:B------:R-:W-:Y:S01]  /*0aa0*/  FADD R30, R30, R10 ;  /* 0x0000000a1e1e7221 */ /* 0x000fe20000000000 */
[----:B------:R-:W2:Y:S01]  /*0ab0*/  @P0 LDG.E.EL.128 R16, desc[UR6][R26.64] ;  /* 0x000000061a100981 */ /* 0x000ea2000c2e1d00 */
[C---:B------:R-:W-:Y:S01]  /*0ac0*/  FSETP.GEU.AND P0, PT, R24.reuse, -R11, PT ;  /* 0x8000000b1800720b */ /* 0x040fe20003f0e000 */
[----:B------:R-:W-:Y:S01]  /*0ad0*/  FADD R24, R24, R11 ;  /* 0x0000000b18187221 */ /* 0x000fe20000000000 */
[----:B------:R-:W-:-:S02]  /*0ae0*/  CS2R R8, SRZ ;  /* 0x0000000000087805 */ /* 0x000fc4000001ff00 */
[----:B------:R-:W-:-:S06]  /*0af0*/  CS2R R10, SRZ ;  /* 0x00000000000a7805 */ /* 0x000fcc000001ff00 */
[----:B------:R0:W4:Y:S01]  /*0b00*/  @P4 LDG.E.EL.128 R8, desc[UR6][R22.64] ;  /* 0x0000000616084981 */ /* 0x000122000c2e1d00 */
[----:B------:R-:W1:Y:S01]  /*0b10*/  S2R R33, SR_TID.X ;  /* 0x0000000000217919 */ /* 0x000e620000002100 */
[----:B------:R-:W5:Y:S01]  /*0b20*/  S2UR UR5, SR_CgaCtaId ;  /* 0x00000000000579c3 */ /* 0x000f620000008800 */
[----:B------:R-:W-:Y:S01]  /*0b30*/  UMOV UR4, 0x400 ;  /* 0x0000040000047882 */ /* 0x000fe20000000000 */
[C---:B---3--:R-:W-:Y:S01]  /*0b40*/  FSETP.GEU.AND P3, PT, R20.reuse, -R13, PT ;  /* 0x8000000d1400720b */ /* 0x048fe20003f6e000 */
[----:B0-----:R-:W-:Y:S01]  /*0b50*/  FADD R22, R20, R13 ;  /* 0x0000000d14167221 */ /* 0x001fe20000000000 */
[----:B------:R-:W-:Y:S01]  /*0b60*/  FSETP.GEU.AND P4, PT, R29, -R12, PT ;  /* 0x8000000c1d00720b */ /* 0x000fe20003f8e000 */
[----:B-----5:R-:W-:Y:S01]  /*0b70*/  UPRMT UR4, UR5, 0x654, UR4 ;  /* 0x0000065405047896 */ /* 0x020fe20008000004 */
[----:B-1----:R-:W-:Y:S01]  /*0b80*/  IMAD.SHL.U32 R26, R33, 0x100, RZ ;  /* 0x00000100211a7824 */ /* 0x002fe200078e00ff */
[----:B------:R-:W-:-:S04]  /*0b90*/  SHF.R.U32.HI R27, RZ, 0x4, R33 ;  /* 0x00000004ff1b7819 */ /* 0x000fc80000011621 */
[----:B------:R-:W-:Y:S02]  /*0ba0*/  SGXT.U32 R27, R27, 0x4 ;  /* 0x000000041b1b781a */ /* 0x000fe40000000000 */
[----:B------:R-:W-:Y:S01]  /*0bb0*/  LOP3.LUT R26, R26, 0xf00, RZ, 0xc0, !PT ;  /* 0x00000f001a1a7812 */ /* 0x000fe200078ec0ff */
[----:B------:R-:W-:-:S03]  /*0bc0*/  FADD R12, R29, R12 ;  /* 0x0000000c1d0c7221 */ /* 0x000fc60000000000 */
[C---:B------:R-:W-:Y:S02]  /*0bd0*/  LOP3.LUT R27, R26.reuse, R27, RZ, 0xfc, !PT ;  /* 0x0000001b1a1b7212 */ /* 0x040fe400078efcff */
[----:B------:R-:W-:Y:S02]  /*0be0*/  LEA.HI R20, R26, UR4, RZ, 0x1e ;  /* 0x000000041a147c11 */ /* 0x000fe4000f8ff0ff */
[----:B------:R-:W-:Y:S02]  /*0bf0*/  FSEL R29, R32, RZ, P1 ;  /* 0x000000ff201d7208 */ /* 0x000fe40000800000 */
[C---:B------:R-:W-:Y:S01]  /*0c00*/  LOP3.LUT R23, R26.reuse, 0x80, RZ, 0xfc, !PT ;  /* 0x000000801a177812 */ /* 0x040fe200078efcff */
[----:B------:R-:W-:Y:S01]  /*0c10*/  IMAD R13, R27, 0x4, R20 ;  /* 0x000000041b0d7824 */ /* 0x000fe200078e0214 */
[C---:B------:R-:W-:Y:S02]  /*0c20*/  LOP3.LUT R32, R26.reuse, 0xc0, RZ, 0xfc, !PT ;  /* 0x000000c01a207812 */ /* 0x040fe400078efcff */
[----:B------:R-:W-:-:S02]  /*0c30*/  LOP3.LUT R20, R26, 0x40, RZ, 0xfc, !PT ;  /* 0x000000401a147812 */ /* 0x000fc400078efcff */
[----:B------:R-:W-:Y:S02]  /*0c40*/  LEA.HI R26, R23, UR4, RZ, 0x1e ;  /* 0x00000004171a7c11 */ /* 0x000fe4000f8ff0ff */
[----:B------:R-:W-:Y:S02]  /*0c50*/  LEA.HI R32, R32, UR4, RZ, 0x1e ;  /* 0x0000000420207c11 */ /* 0x000fe4000f8ff0ff */
[----:B------:R-:W-:Y:S01]  /*0c60*/  LEA.HI R20, R20, UR4, RZ, 0x1e ;  /* 0x0000000414147c11 */ /* 0x000fe2000f8ff0ff */
[C---:B------:R-:W-:Y:S02]  /*0c70*/  IMAD R23, R27.reuse, 0x4, R26 ;  /* 0x000000041b177824 */ /* 0x040fe400078e021a */
[C---:B------:R-:W-:Y:S01]  /*0c80*/  IMAD R26, R27.reuse, 0x4, R32 ;  /* 0x000000041b1a7824 */ /* 0x040fe200078e0220 */
[----:B------:R-:W-:Y:S02]  /*0c90*/  LEA R20, R27, R20, 0x2 ;  /* 0x000000141b147211 */ /* 0x000fe400078e10ff */
[----:B------:R-:W-:-:S02]  /*0ca0*/  FSEL R27, R24, RZ, P0 ;  /* 0x000000ff181b7208 */ /* 0x000fc40000000000 */
[C---:B------:R-:W-:Y:S01]  /*0cb0*/  FSETP.GEU.AND P0, PT, R5.reuse, -R14, PT ;  /* 0x8000000e0500720b */ /* 0x040fe20003f0e000 */
[----:B------:R-:W-:Y:S01]  /*0cc0*/  FADD R5, R5, R14 ;  /* 0x0000000e05057221 */ /* 0x000fe20000000000 */
[----:B------:R-:W-:-:S04]  /*0cd0*/  FSEL R31, R31, RZ, P2 ;  /* 0x000000ff1f1f7208 */ /* 0x000fc80001000000 */
[----:B------:R-:W-:Y:S01]  /*0ce0*/  FSEL R14, R5, RZ, P0 ;  /* 0x000000ff050e7208 */ /* 0x000fe20000000000 */
[----:B------:R-:W-:Y:S01]  /*0cf0*/  STS [R13], R31 ;  /* 0x0000001f0d007388 */ /* 0x000fe20000000800 */
[----:B------:R-:W-:Y:S02]  /*0d00*/  FSEL R12, R12, RZ, P4 ;  /* 0x000000ff0c0c7208 */ /* 0x000fe40002000000 */
[----:B------:R-:W-:Y:S01]  /*0d10*/  FSETP.GEU.AND P4, PT, R2, -R15, PT ;  /* 0x8000000f0200720b */ /* 0x000fe20003f8e000 */
[----:B------:R0:W-:Y:S01]  /*0d20*/  STS [R20+0x100], R29 ;  /* 0x0001001d14007388 */ /* 0x0001e20000000800 */
[----:B------:R-:W-:Y:S01]  /*0d30*/  FSEL R30, R30, RZ, P5 ;  /* 0x000000ff1e1e7208 */ /* 0x000fe20002800000 */
[----:B------:R-:W-:Y:S01]  /*0d40*/  FADD R2, R2, R15 ;  /* 0x0000000f02027221 */ /* 0x000fe20000000000 */
[----:B0-----:R-:W-:-:S03]  /*0d50*/  FSEL R29, R22, RZ, P3 ;  /* 0x000000ff161d7208 */ /* 0x001fc60001800000 */
[----:B------:R-:W-:Y:S01]  /*0d60*/  STS [R23+0x200], R30 ;  /* 0x0002001e17007388 */ /* 0x000fe20000000800 */
[----:B------:R-:W-:-:S03]  /*0d70*/  FSEL R5, R2, RZ, P4 ;  /* 0x000000ff02057208 */ /* 0x000fc60002000000 */
[----:B------:R-:W-:Y:S04]  /*0d80*/  STS [R26+0x300], R27 ;  /* 0x0003001b1a007388 */ /* 0x000fe80000000800 */
[----:B------:R-:W-:Y:S04]  /*0d90*/  STS [R13+0x40], R12 ;  /* 0x0000400c0d007388 */ /* 0x000fe80000000800 */
[----:B------:R-:W-:Y:S01]  /*0da0*/  STS [R20+0x140], R29 ;  /* 0x0001401d14007388 */ /* 0x000fe20000000800 */
[----:B------:R-:W-:-:S03]  /*0db0*/  IMAD.SHL.U32 R2, R33, 0x4, RZ ;  /* 0x0000000421027824 */ /* 0x000fc600078e00ff */
[----:B------:R-:W-:Y:S04]  /*0dc0*/  STS [R23+0x240], R14 ;  /* 0x0002400e17007388 */ /* 0x000fe80000000800 */
[----:B------:R0:W-:Y:S01]  /*0dd0*/  STS [R26+0x340], R5 ;  /* 0x000340051a007388 */ /* 0x0001e20000000800 */
[----:B------:R-:W-:Y:S02]  /*0de0*/  LOP3.LUT R2, R2, 0x3fc, RZ, 0xc0, !PT ;  /* 0x000003fc02027812 */ /* 0x000fe400078ec0ff */
[----:B------:R-:W-:Y:S02]  /*0df0*/  LOP3.LUT R33, R33, 0xf0, RZ, 0xc0, !PT ;  /* 0x000000f021217812 */ /* 0x000fe400078ec0ff */
[----:B0-----:R-:W-:-:S04]  /*0e00*/  LOP3.LUT R5, R2, 0x400, RZ, 0xfc, !PT ;  /* 0x0000040002057812 */ /* 0x001fc800078efcff */
[----:B------:R-:W-:-:S04]  /*0e10*/  SHF.R.U32.HI R5, RZ, 0x2, R5 ;  /* 0x00000002ff057819 */ /* 0x000fc80000011605 */
[----:B------:R-:W-:Y:S01]  /*0e20*/  LOP3.LUT R5, R5, 0x1f0, RZ, 0xc0, !PT ;  /* 0x000001f005057812 */ /* 0x000fe200078ec0ff */
[----:B------:R-:W-:-:S03]  /*0e30*/  VIADD R33, R33, UR4 ;  /* 0x0000000421217c36 */ /* 0x000fc60008000000 */
[----:B------:R-:W-:Y:S02]  /*0e40*/  IADD3 R5, R5, UR4, RZ ;  /* 0x0000000405057c10 */ /* 0x000fe4000fffe0ff */
[C---:B--2---:R-:W-:Y:S01]  /*0e50*/  FSETP.GEU.AND P0, PT, R3.reuse, -R19, PT ;  /* 0x800000130300720b */ /* 0x044fe20003f0e000 */
[----:B------:R-:W-:Y:S01]  /*0e60*/  FADD R3, R3, R19 ;  /* 0x0000001303037221 */ /* 0x000fe20000000000 */
[C---:B------:R-:W-:Y:S01]  /*0e70*/  FSETP.GEU.AND P2, PT, R21.reuse, -R17, PT ;  /* 0x800000111500720b */ /* 0x040fe20003f4e000 */
[----:B------:R-:W-:Y:S01]  /*0e80*/  FADD R17, R21, R17 ;  /* 0x0000001115117221 */ /* 0x000fe20000000000 */
[C---:B------:R-:W-:Y:S01]  /*0e90*/  FSETP.GEU.AND P1, PT, R6.reuse, -R18, PT ;  /* 0x800000120600720b */ /* 0x040fe20003f2e000 */
[----:B------:R-:W-:Y:S01]  /*0ea0*/  FADD R6, R6, R18 ;  /* 0x0000001206067221 */ /* 0x000fe20000000000 */
[----:B------:R-:W-:Y:S02]  /*0eb0*/  FSEL R3, R3, RZ, P0 ;  /* 0x000000ff03037208 */ /* 0x000fe40000000000 */
[C---:B------:R-:W-:Y:S01]  /*0ec0*/  FSETP.GEU.AND P3, PT, R28.reuse, -R16, PT ;  /* 0x800000101c00720b */ /* 0x040fe20003f6e000 */
[----:B------:R-:W-:Y:S01]  /*0ed0*/  FADD R16, R28, R16 ;  /* 0x000000101c107221 */ /* 0x000fe20000000000 */
[C---:B----4-:R-:W-:Y:S01]  /*0ee0*/  FSETP.GEU.AND P0, PT, R25.reuse, -R8, PT ;  /* 0x800000081900720b */ /* 0x050fe20003f0e000 */
[----:B------:R-:W-:Y:S01]  /*0ef0*/  FADD R8, R25, R8 ;  /* 0x0000000819087221 */ /* 0x000fe20000000000 */
[----:B------:R-:W-:-:S02]  /*0f00*/  FSEL R17, R17, RZ, P2 ;  /* 0x000000ff11117208 */ /* 0x000fc40001000000 */
[----:B------:R-:W-:Y:S02]  /*0f10*/  FSEL R6, R6, RZ, P1 ;  /* 0x000000ff06067208 */ /* 0x000fe40000800000 */
[C---:B------:R-:W-:Y:S01]  /*0f20*/  FSETP.GEU.AND P2, PT, R7.reuse, -R9, PT ;  /* 0x800000090700720b */ /* 0x040fe20003f4e000 */
[----:B------:R-:W-:Y:S01]  /*0f30*/  FADD R7, R7, R9 ;  /* 0x0000000907077221 */ /* 0x000fe20000000000 */
[----:B------:R-:W-:Y:S02]  /*0f40*/  FSEL R16, R16, RZ, P3 ;  /* 0x000000ff10107208 */ /* 0x000fe40001800000 */
[C---:B------:R-:W-:Y:S01]  /*0f50*/  FSETP.GEU.AND P1, PT, R4.reuse, -R10, PT ;  /* 0x8000000a0400720b */ /* 0x040fe20003f2e000 */
[----:B------:R-:W-:Y:S01]  /*0f60*/  FADD R4, R4, R10 ;  /* 0x0000000a04047221 */ /* 0x000fe20000000000 */
[----:B------:R-:W-:Y:S02]  /*0f70*/  FSEL R8, R8, RZ, P0 ;  /* 0x000000ff08087208 */ /* 0x000fe40000000000 */
[C---:B------:R-:W-:Y:S01]  /*0f80*/  FSETP.GEU.AND P0, PT, R0.reuse, -R11, PT ;  /* 0x8000000b0000720b */ /* 0x040fe20003f0e000 */
[----:B------:R-:W-:Y:S01]  /*0f90*/  FADD R0, R0, R11 ;  /* 0x0000000b00007221 */ /* 0x000fe20000000000 */
[----:B------:R0:W-:Y:S01]  /*0fa0*/  STS [R13+0x80], R16 ;  /* 0x000080100d007388 */ /* 0x0001e20000000800 */
[----:B------:R-:W-:-:S03]  /*0fb0*/  FSEL R7, R7, RZ, P2 ;  /* 0x000000ff07077208 */ /* 0x000fc60001000000 */
[----:B------:R-:W-:Y:S01]  /*0fc0*/  STS [R20+0x180], R17 ;  /* 0x0001801114007388 */ /* 0x000fe20000000800 */
[----:B------:R-:W-:-:S03]  /*0fd0*/  FSEL R19, R0, RZ, P0 ;  /* 0x000000ff00137208 */ /* 0x000fc60000000000 */
[----:B------:R1:W-:Y:S01]  /*0fe0*/  STS [R23+0x280], R6 ;  /* 0x0002800617007388 */ /* 0x0003e20000000800 */
[----:B0-----:R-:W-:-:S03]  /*0ff0*/  FSEL R16, R4, RZ, P1 ;  /* 0x000000ff04107208 */ /* 0x001fc60000800000 */
[----:B------:R-:W-:Y:S04]  /*1000*/  STS [R26+0x380], R3 ;  /* 0x000380031a007388 */ /* 0x000fe80000000800 */
[----:B------:R-:W-:Y:S04]  /*1010*/  STS [R13+0xc0], R8 ;  /* 0x0000c0080d007388 */ /* 0x000fe80000000800 */
[----:B------:R-:W-:Y:S04]  /*1020*/  STS [R20+0x1c0], R7 ;  /* 0x0001c00714007388 */ /* 0x000fe80000000800 */
[----:B------:R0:W-:Y:S04]  /*1030*/  STS [R23+0x2c0], R16 ;  /* 0x0002c01017007388 */ /* 0x0001e80000000800 */
[----:B------:R2:W-:Y:S01]  /*1040*/  STS [R26+0x3c0], R19 ;  /* 0x0003c0131a007388 */ /* 0x0005e20000000800 */
[----:B-1----:R-:W-:-:S04]  /*1050*/  LOP3.LUT R6, R2, 0x800, RZ, 0xfc, !PT ;  /* 0x0000080002067812 */ /* 0x002fc800078efcff */
[----:B------:R-:W-:Y:S01]  /*1060*/  SHF.R.U32.HI R6, RZ, 0x2, R6 ;  /* 0x00000002ff067819 */ /* 0x000fe20000011606 */
[----:B------:R-:W-:Y:S01]  /*1070*/  IMAD R4, R2, 0x4, R33 ;  /* 0x0000000402047824 */ /* 0x000fe200078e0221 */
[----:B0-----:R-:W0:Y:S02]  /*1080*/  LDC.64 R16, c[0x0][0x240] ;  /* 0x00009000ff107b82 */ /* 0x001e240000000a00 */
[----:B------:R-:W-:Y:S01]  /*1090*/  LOP3.LUT R6, R6, 0x2f0, RZ, 0xc0, !PT ;  /* 0x000002f006067812 */ /* 0x000fe200078ec0ff */
[----:B------:R-:W-:-:S05]  /*10a0*/  IMAD R8, R2, 0x4, R5 ;  /* 0x0000000402087824 */ /* 0x000fca00078e0205 */
[----:B------:R-:W-:Y:S01]  /*10b0*/  BAR.SYNC.DEFER_BLOCKING 0x0 ;  /* 0x0000000000007b1d */ /* 0x000fe20000010000 */
[----:B------:R-:W-:-:S04]  /*10c0*/  VIADD R3, R6, UR4 ;  /* 0x0000000406037c36 */ /* 0x000fc80008000000 */
[----:B------:R-:W-:Y:S01]  /*10d0*/  IMAD R12, R2, 0x4, R3 ;  /* 0x00000004020c7824 */ /* 0x000fe200078e0203 */
[----:B------:R-:W-:-:S04]  /*10e0*/  LOP3.LUT R3, R35, 0x3c, R37, 0xf8, !PT ;  /* 0x0000003c23037812 */ /* 0x000fc800078ef825 */
[--C-:B------:R-:W-:Y:S01]  /*10f0*/  SHF.R.S32.HI R0, RZ, 0x1f, R3.reuse ;  /* 0x0000001fff007819 */ /* 0x100fe20000011403 */
[----:B------:R-:W1:Y:S04]  /*1100*/  LDS.128 R4, [R4] ;  /* 0x0000000004047984 */ /* 0x000e680000000c00 */
[----:B------:R-:W3:Y:S04]  /*1110*/  LDS.128 R8, [R8+0x1000] ;  /* 0x0010000008087984 */ /* 0x000ee80000000c00 */
[----:B------:R-:W4:Y:S01]  /*1120*/  LDS.128 R12, [R12+0x2000] ;  /* 0x002000000c0c7984 */ /* 0x000f220000000c00 */
[----:B------:R-:W-:-:S02]  /*1130*/  SHF.R.S32.HI R18, RZ, 0x1f, R3 ;  /* 0x0000001fff127819 */ /* 0x000fc40000011403 */
[-C--:B------:R-:W-:Y:S02]  /*1140*/  LEA.HI R0, R0, R3.reuse, RZ, 0x6 ;  /* 0x0000000300007211 */ /* 0x080fe400078f30ff */
[----:B------:R-:W-:Y:S02]  /*1150*/  LEA.HI R20, R18, R3, RZ, 0x6 ;  /* 0x0000000312147211 */ /* 0x000fe400078f30ff */
[----:B--2---:R-:W-:Y:S02]  /*1160*/  SHF.L.U32 R19, R0, 0xb, RZ ;  /* 0x0000000b00137819 */ /* 0x004fe400000006ff */
[----:B------:R-:W-:Y:S02]  /*1170*/  LOP3.LUT R21, R20, 0xffffffc0, RZ, 0xc0, !PT ;  /* 0xffffffc014157812 */ /* 0x000fe400078ec0ff */
[----:B------:R-:W-:Y:S02]  /*1180*/  LOP3.LUT R22, R19, 0xfffe0000, RZ, 0xc0, !PT ;  /* 0xfffe000013167812 */ /* 0x000fe400078ec0ff */
[----:B------:R-:W-:-:S02]  /*1190*/  LOP3.LUT R0, R36, 0x30, R34, 0xfe, !PT ;  /* 0x0000003024007812 */ /* 0x000fc400078efe22 */
[----:B------:R-:W-:Y:S02]  /*11a0*/  LOP3.LUT R18, R36, 0x20, R34, 0xfe, !PT ;  /* 0x0000002024127812 */ /* 0x000fe400078efe22 */
[----:B------:R-:W-:Y:S02]  /*11b0*/  LOP3.LUT R19, R2, 0xc00, RZ, 0xfc, !PT ;  /* 0x00000c0002137812 */ /* 0x000fe400078efcff */
[----:B------:R-:W-:Y:S02]  /*11c0*/  LOP3.LUT R20, R36, 0x10, R34, 0xfe, !PT ;  /* 0x0000001024147812 */ /* 0x000fe400078efe22 */
[----:B------:R-:W-:Y:S02]  /*11d0*/  ISETP.GE.AND P0, PT, R3, 0x100, PT ;  /* 0x000001000300780c */ /* 0x000fe40003f06270 */
[----:B------:R-:W-:Y:S02]  /*11e0*/  LOP3.LUT R34, R36, R34, RZ, 0xfc, !PT ;  /* 0x0000002224227212 */ /* 0x000fe400078efcff */
[----:B------:R-:W-:-:S02]  /*11f0*/  IADD3 R3, R22, R3, -R21 ;  /* 0x0000000316037210 */ /* 0x000fc40007ffe815 */
[----:B------:R-:W-:Y:S02]  /*1200*/  SHF.R.U32.HI R19, RZ, 0x2, R19 ;  /* 0x00000002ff137819 */ /* 0x000fe40000011613 */
[----:B------:R-:W-:Y:S02]  /*1210*/  ISETP.LT.AND P3, PT, R34, 0x800, !P0 ;  /* 0x000008002200780c */ /* 0x000fe40004761270 */
[----:B------:R-:W-:Y:S02]  /*1220*/  ISETP.LT.AND P2, PT, R20, 0x800, !P0 ;  /* 0x000008001400780c */ /* 0x000fe40004741270 */
[----:B------:R-:W-:Y:S02]  /*1230*/  ISETP.LT.AND P1, PT, R18, 0x800, !P0 ;  /* 0x000008001200780c */ /* 0x000fe40004721270 */
[----:B------:R-:W-:Y:S01]  /*1240*/  LOP3.LUT R22, R19, 0x3f0, RZ, 0xc0, !PT ;  /* 0x000003f013167812 */ /* 0x000fe200078ec0ff */
[--C-:B------:R-:W-:Y:S01]  /*1250*/  IMAD R19, R34, 0x40, R3.reuse ;  /* 0x0000004022137824 */ /* 0x100fe200078e0203 */
[----:B------:R-:W-:Y:S01]  /*1260*/  ISETP.LT.AND P0, PT, R0, 0x800, !P0 ;  /* 0x000008000000780c */ /* 0x000fe20004701270 */
[----:B------:R-:W-:-:S02]  /*1270*/  IMAD R21, R20, 0x40, R3 ;  /* 0x0000004014157824 */ /* 0x000fc400078e0203 */
[----:B------:R-:W-:Y:S01]  /*1280*/  IMAD R23, R18, 0x40, R3 ;  /* 0x0000004012177824 */ /* 0x000fe200078e0203 */
[----:B------:R-:W-:Y:S01]  /*1290*/  IADD3 R25, R22, UR4, RZ ;  /* 0x0000000416197c10 */ /* 0x000fe2000fffe0ff */
[----:B0-----:R-:W-:-:S04]  /*12a0*/  IMAD.WIDE R18, R19, 0x4, R16 ;  /* 0x0000000413127825 */ /* 0x001fc800078e0210 */
[--C-:B------:R-:W-:Y:S01]  /*12b0*/  IMAD.WIDE R20, R21, 0x4, R16.reuse ;  /* 0x0000000415147825 */ /* 0x100fe200078e0210 */
[----:B-1----:R0:W-:Y:S03]  /*12c0*/  @P3 STG.E.128 desc[UR6][R18.64], R4 ;  /* 0x0000000412003986 */ /* 0x0021e6000c101d06 */
[----:B------:R-:W-:Y:S01]  /*12d0*/  IMAD.WIDE R22, R23, 0x4, R16 ;  /* 0x0000000417167825 */ /* 0x000fe200078e0210 */
[----:B---3--:R0:W-:Y:S04]  /*12e0*/  @P2 STG.E.128 desc[UR6][R20.64], R8 ;  /* 0x0000000814002986 */ /* 0x0081e8000c101d06 */
[----:B----4-:R0:W-:Y:S01]  /*12f0*/  @P1 STG.E.128 desc[UR6][R22.64], R12 ;  /* 0x0000000c16001986 */ /* 0x0101e2000c101d06 */
[----:B------:R-:W-:Y:S01]  /*1300*/  IMAD R25, R2, 0x4, R25 ;  /* 0x0000000402197824 */ /* 0x000fe200078e0219 */
[----:B0-----:R-:W-:Y:S06]  /*1310*/  @!P0 EXIT ;  /* 0x000000000000894d */ /* 0x001fec0003800000 */
[----:B------:R-:W0:Y:S01]  /*1320*/  LDS.128 R24, [R25+0x3000] ;  /* 0x0030000019187984 */ /* 0x000e220000000c00 */
[----:B------:R-:W-:-:S04]  /*1330*/  IMAD R3, R0, 0x40, R3 ;  /* 0x0000004000037824 */ /* 0x000fc800078e0203 */
[----:B------:R-:W-:-:S05]  /*1340*/  IMAD.WIDE R16, R3, 0x4, R16 ;  /* 0x0000000403107825 */ /* 0x000fca00078e0210 */
[----:B0-----:R-:W-:Y:S01]  /*1350*/  STG.E.128 desc[UR6][R16.64], R24 ;  /* 0x0000001810007986 */ /* 0x001fe2000c101d06 */
[----:B------:R-:W-:Y:S05]  /*1360*/  EXIT ;  /* 0x000000000000794d */ /* 0x000fea0003800000 */
.L_x_0:
[----:B------:R-:W-:-:S00]  /*1370*/  BRA `(.L_x_0) ;  /* 0xfffffffc00fc7947 */ /* 0x000fc0000383ffff */
[----:B------:R-:W-:-:S00]  /*1380*/  NOP ;  /* 0x0000000000007918 */ /* 0x000fc00000000000 */
[----:B------:R-:W-:-:S00]  /*1390*/  NOP ;  /* 0x0000000000007918 */ /* 0x000fc00000000000 */
[----:B------:R-:W-:-:S00]  /*13a0*/  NOP ;  /* 0x0000000000007918 */ /* 0x000fc00000000000 */
[----:B------:R-:W-:-:S00]  /*13b0*/  NOP ;  /* 0x0000000000007918 */ /* 0x000fc00000000000 */
[----:B------:R-:W-:-:S00]  /*13c0*/  NOP ;  /* 0x0000000000007918 */ /* 0x000fc00000000000 */
[----:B------:R-:W-:-:S00]  /*13d0*/  NOP ;  /* 0x0000000000007918 */ /* 0x000fc00000000000 */
[----:B------:R-:W-:-:S00]  /*13e0*/  NOP ;  /* 0x0000000000007918 */ /* 0x000fc00000000000 */
[----:B------:R-:W-:-:S00]  /*13f0*/  NOP ;  /* 0x0000000000007918 */ /* 0x000fc00000000000 */
.L_x_1:


//--------------------- .nv.global.init           --------------------------
	.section	.nv.global.init,"aw",@progbits
.nv.global.init:
	.type		_$_str,@object
	.size		_$_str,(_$_str_$_2 - _$_str)
_$_str:
        /*0000*/ 	.byte	0x5f, 0x5f, 0x43, 0x55, 0x44, 0x41, 0x5f, 0x46, 0x54, 0x5a, 0x00
	.type		_$_str_$_2,@object
	.size		_$_str_$_2,(.L_1 - _$_str_$_2)
_$_str_$_2:
        /*000b*/ 	.byte	0x5f, 0x5f, 0x43, 0x55, 0x44, 0x41, 0x5f, 0x50, 0x52, 0x45, 0x43, 0x5f, 0x53, 0x51, 0x52, 0x54
        /*001b*/ 	.byte	0x00
.L_1:


//--------------------- .nv.shared.triton_poi_fused__native_batch_norm_legit_no_training_add_relu_29 --------------------------
	.section	.nv.shared.triton_poi_fused__native_batch_norm_legit_no_training_add_relu_29,"aw",@nobits
	.sectionflags	@""
	.align	16
	.zero		1024


//--------------------- .nv.constant0.triton_poi_fused__native_batch_norm_legit_no_training_add_relu_29 --------------------------
	.section	.nv.constant0.triton_poi_fused__native_batch_norm_legit_no_training_add_relu_29,"a",@progbits
	.sectionflags	@""
	.align	4
.nv.constant0.triton_poi_fused__native_batch_norm_legit_no_training_add_relu_29:
	.zero		592
